//
// Generated by NVIDIA NVVM Compiler
//
// Compiler Build ID: CL-36424714
// Cuda compilation tools, release 13.0, V13.0.88
// Based on NVVM 20.0.0
//

.version 9.0
.target sm_100
.address_size 64

	// .globl	_Z23simulateParticlesKernelP8Particle6float3ii

.visible .entry _Z23simulateParticlesKernelP8Particle6float3ii(
	.param .u64 .ptr .align 1 _Z23simulateParticlesKernelP8Particle6float3ii_param_0,
	.param .align 4 .b8 _Z23simulateParticlesKernelP8Particle6float3ii_param_1[12],
	.param .u32 _Z23simulateParticlesKernelP8Particle6float3ii_param_2,
	.param .u32 _Z23simulateParticlesKernelP8Particle6float3ii_param_3
)
{
	.reg .pred 	%p<7>;
	.reg .b32 	%r<17>;
	.reg .b32 	%f<104>;
	.reg .b64 	%rd<5>;

	ld.param.f32 	%f54, [_Z23simulateParticlesKernelP8Particle6float3ii_param_1+8];
	ld.param.f32 	%f53, [_Z23simulateParticlesKernelP8Particle6float3ii_param_1+4];
	ld.param.f32 	%f52, [_Z23simulateParticlesKernelP8Particle6float3ii_param_1];
	ld.param.u64 	%rd2, [_Z23simulateParticlesKernelP8Particle6float3ii_param_0];
	ld.param.u32 	%r10, [_Z23simulateParticlesKernelP8Particle6float3ii_param_2];
	ld.param.u32 	%r9, [_Z23simulateParticlesKernelP8Particle6float3ii_param_3];
	mov.u32 	%r11, %ctaid.x;
	mov.u32 	%r12, %ntid.x;
	mov.u32 	%r13, %tid.x;
	mad.lo.s32 	%r1, %r11, %r12, %r13;
	setp.gt.s32 	%p1, %r1, %r10;
	@%p1 bra 	$L__BB0_9;
	cvta.to.global.u64 	%rd3, %rd2;
	mul.wide.s32 	%rd4, %r1, 24;
	add.s64 	%rd1, %rd3, %rd4;
	setp.lt.s32 	%p2, %r9, 1;
	@%p2 bra 	$L__BB0_9;
	ld.global.f32 	%f98, [%rd1+12];
	ld.global.f32 	%f99, [%rd1+16];
	ld.global.f32 	%f100, [%rd1+20];
	ld.global.f32 	%f101, [%rd1];
	ld.global.f32 	%f102, [%rd1+4];
	ld.global.f32 	%f103, [%rd1+8];
	and.b32  	%r2, %r9, 3;
	setp.lt.u32 	%p3, %r9, 4;
	@%p3 bra 	$L__BB0_5;
	and.b32  	%r14, %r9, 2147483644;
	neg.s32 	%r15, %r14;
$L__BB0_4:
	add.f32 	%f56, %f52, %f98;
	add.f32 	%f57, %f53, %f99;
	add.f32 	%f58, %f54, %f100;
	add.f32 	%f59, %f101, %f56;
	add.f32 	%f60, %f102, %f57;
	add.f32 	%f61, %f103, %f58;
	add.f32 	%f62, %f52, %f56;
	add.f32 	%f63, %f53, %f57;
	add.f32 	%f64, %f54, %f58;
	add.f32 	%f65, %f59, %f62;
	add.f32 	%f66, %f60, %f63;
	add.f32 	%f67, %f61, %f64;
	add.f32 	%f68, %f52, %f62;
	add.f32 	%f69, %f53, %f63;
	add.f32 	%f70, %f54, %f64;
	add.f32 	%f71, %f65, %f68;
	add.f32 	%f72, %f66, %f69;
	add.f32 	%f73, %f67, %f70;
	add.f32 	%f98, %f52, %f68;
	add.f32 	%f99, %f53, %f69;
	add.f32 	%f100, %f54, %f70;
	add.f32 	%f101, %f71, %f98;
	add.f32 	%f102, %f72, %f99;
	add.f32 	%f103, %f73, %f100;
	add.s32 	%r15, %r15, 4;
	setp.ne.s32 	%p4, %r15, 0;
	@%p4 bra 	$L__BB0_4;
$L__BB0_5:
	setp.eq.s32 	%p5, %r2, 0;
	@%p5 bra 	$L__BB0_8;
	neg.s32 	%r16, %r2;
$L__BB0_7:
	.pragma "nounroll";
	add.f32 	%f98, %f52, %f98;
	add.f32 	%f99, %f53, %f99;
	add.f32 	%f100, %f54, %f100;
	add.f32 	%f101, %f101, %f98;
	add.f32 	%f102, %f102, %f99;
	add.f32 	%f103, %f103, %f100;
	add.s32 	%r16, %r16, 1;
	setp.ne.s32 	%p6, %r16, 0;
	@%p6 bra 	$L__BB0_7;
$L__BB0_8:
	st.global.f32 	[%rd1+12], %f98;
	st.global.f32 	[%rd1+16], %f99;
	st.global.f32 	[%rd1+20], %f100;
	st.global.f32 	[%rd1], %f101;
	st.global.f32 	[%rd1+4], %f102;
	st.global.f32 	[%rd1+8], %f103;
$L__BB0_9:
	ret;

}


// ===== COMPILED SASS (sm_100) =====

	.target	sm_100

	.elftype	@"ET_EXEC"


//--------------------- .note.nv.tkinfo           --------------------------
	.section	.note.nv.tkinfo,"",@"SHT_NOTE"
	.sectionflags	@"SHF_NOTE_NV_TKINFO"
	.tkinfo
        /*0018*/ 	.word	0x00000002
        /*0030*/ 	.string	""
        /*0030*/ 	.string	"ptxas"
        /*0030*/ 	.string	"Cuda compilation tools, release 13.0, V13.0.88"
        /*0030*/ 	.string	"Build cuda_13.0.r13.0/compiler.36424714_0"
        /*0030*/ 	.string	"-arch sm_100 -m 64 "



//--------------------- .note.nv.cuinfo           --------------------------
	.section	.note.nv.cuinfo,"",@"SHT_NOTE"
	.sectionflags	@"SHF_NOTE_NV_CUINFO"
        /*0018*/ 	.short	0x0002
        /*001a*/ 	.short	0x0064
        /*001c*/ 	.short	0x0082
	.zero		2


//--------------------- .nv.info                  --------------------------
	.section	.nv.info,"",@"SHT_CUDA_INFO"
	.align	4


	//----- nvinfo : EIATTR_REGCOUNT
	.align		4
        /*0000*/ 	.byte	0x04, 0x2f
        /*0002*/ 	.short	(.L_1 - .L_0)
	.align		4
.L_0:
        /*0004*/ 	.word	index@(_Z23simulateParticlesKernelP8Particle6float3ii)
        /*0008*/ 	.word	0x0000000d


	//----- nvinfo : EIATTR_FRAME_SIZE
	.align		4
.L_1:
        /*000c*/ 	.byte	0x04, 0x11
        /*000e*/ 	.short	(.L_3 - .L_2)
	.align		4
.L_2:
        /*0010*/ 	.word	index@(_Z23simulateParticlesKernelP8Particle6float3ii)
        /*0014*/ 	.word	0x00000000


	//----- nvinfo : EIATTR_MIN_STACK_SIZE
	.align		4
.L_3:
        /*0018*/ 	.byte	0x04, 0x12
        /*001a*/ 	.short	(.L_5 - .L_4)
	.align		4
.L_4:
        /*001c*/ 	.word	index@(_Z23simulateParticlesKernelP8Particle6float3ii)
        /*0020*/ 	.word	0x00000000
.L_5:


//--------------------- .nv.compat                --------------------------
	.section	.nv.compat,"",@"SHT_CUDA_COMPAT_INFO"
	.align	4
        /*0000*/ 	.byte	0x02, 0x09, 0x00, 0x00, 0x02, 0x02, 0x01, 0x00, 0x02, 0x05, 0x05, 0x00, 0x03, 0x07, 0x01, 0x01
        /*0010*/ 	.byte	0x02, 0x03, 0x00, 0x00, 0x02, 0x06, 0x01, 0x00, 0x04, 0x0b, 0x08, 0x00, 0x09, 0x00, 0x00, 0x00
        /*0020*/ 	.byte	0x00, 0x00, 0x00, 0x00


//--------------------- .nv.info._Z23simulateParticlesKernelP8Particle6float3ii --------------------------
	.section	.nv.info._Z23simulateParticlesKernelP8Particle6float3ii,"",@"SHT_CUDA_INFO"
	.sectionflags	@""
	.align	4


	//----- nvinfo : EIATTR_CUDA_API_VERSION
	.align		4
        /*0000*/ 	.byte	0x04, 0x37
        /*0002*/ 	.short	(.L_7 - .L_6)
.L_6:
        /*0004*/ 	.word	0x00000082


	//----- nvinfo : EIATTR_KPARAM_INFO
	.align		4
.L_7:
        /*0008*/ 	.byte	0x04, 0x17
        /*000a*/ 	.short	(.L_9 - .L_8)
.L_8:
        /*000c*/ 	.word	0x00000000
        /*0010*/ 	.short	0x0003
        /*0012*/ 	.short	0x0018
        /*0014*/ 	.byte	0x00, 0xf0, 0x11, 0x00


	//----- nvinfo : EIATTR_KPARAM_INFO
	.align		4
.L_9:
        /*0018*/ 	.byte	0x04, 0x17
        /*001a*/ 	.short	(.L_11 - .L_10)
.L_10:
        /*001c*/ 	.word	0x00000000
        /*0020*/ 	.short	0x0002
        /*0022*/ 	.short	0x0014
        /*0024*/ 	.byte	0x00, 0xf0, 0x11, 0x00


	//----- nvinfo : EIATTR_KPARAM_INFO
	.align		4
.L_11:
        /*0028*/ 	.byte	0x04, 0x17
        /*002a*/ 	.short	(.L_13 - .L_12)
.L_12:
        /*002c*/ 	.word	0x00000000
        /*0030*/ 	.short	0x0001
        /*0032*/ 	.short	0x0008
        /*0034*/ 	.byte	0x00, 0xf0, 0x31, 0x00


	//----- nvinfo : EIATTR_KPARAM_INFO
	.align		4
.L_13:
        /*0038*/ 	.byte	0x04, 0x17
        /*003a*/ 	.short	(.L_15 - .L_14)
.L_14:
        /*003c*/ 	.word	0x00000000
        /*0040*/ 	.short	0x0000
        /*0042*/ 	.short	0x0000
        /*0044*/ 	.byte	0x00, 0xf5, 0x21, 0x00


	//----- nvinfo : EIATTR_SPARSE_MMA_MASK
	.align		4
.L_15:
        /*0048*/ 	.byte	0x03, 0x50
        /*004a*/ 	.short	0x0000


	//----- nvinfo : EIATTR_MAXREG_COUNT
	.align		4
        /*004c*/ 	.byte	0x03, 0x1b
        /*004e*/ 	.short	0x00ff


	//----- nvinfo : EIATTR_MERCURY_ISA_VERSION
	.align		4
        /*0050*/ 	.byte	0x03, 0x5f
        /*0052*/ 	.short	0x0101


	//----- nvinfo : EIATTR_VRC_CTA_INIT_COUNT
	.align		4
        /*0054*/ 	.byte	0x02, 0x4a
	.zero		1
	.zero		1


	//----- nvinfo : EIATTR_EXIT_INSTR_OFFSETS
	.align		4
        /*0058*/ 	.byte	0x04, 0x1c
        /*005a*/ 	.short	(.L_17 - .L_16)


	//   ....[0]....
.L_16:
        /*005c*/ 	.word	0x00000070


	//   ....[1]....
        /*0060*/ 	.word	0x000000b0


	//   ....[2]....
        /*0064*/ 	.word	0x000004a0


	//----- nvinfo : EIATTR_CBANK_PARAM_SIZE
	.align		4
.L_17:
        /*0068*/ 	.byte	0x03, 0x19
        /*006a*/ 	.short	0x001c


	//----- nvinfo : EIATTR_PARAM_CBANK
	.align		4
        /*006c*/ 	.byte	0x04, 0x0a
        /*006e*/ 	.short	(.L_19 - .L_18)
	.align		4
.L_18:
        /*0070*/ 	.word	index@(.nv.constant0._Z23simulateParticlesKernelP8Particle6float3ii)
        /*0074*/ 	.short	0x0380
        /*0076*/ 	.short	0x001c


	//----- nvinfo : EIATTR_SW_WAR
	.align		4
.L_19:
        /*0078*/ 	.byte	0x04, 0x36
        /*007a*/ 	.short	(.L_21 - .L_20)
.L_20:
        /*007c*/ 	.word	0x00000008
.L_21:


//--------------------- .nv.callgraph             --------------------------
	.section	.nv.callgraph,"",@"SHT_CUDA_CALLGRAPH"
	.align	4
	.sectionentsize	8
	.align		4
        /*0000*/ 	.word	0x00000000
	.align		4
        /*0004*/ 	.word	0xffffffff
	.align		4
        /*0008*/ 	.word	0x00000000
	.align		4
        /*000c*/ 	.word	0xfffffffe
	.align		4
        /*0010*/ 	.word	0x00000000
	.align		4
        /*0014*/ 	.word	0xfffffffd
	.align		4
        /*0018*/ 	.word	0x00000000
	.align		4
        /*001c*/ 	.word	0xfffffffc


//--------------------- .text._Z23simulateParticlesKernelP8Particle6float3ii --------------------------
	.section	.text._Z23simulateParticlesKernelP8Particle6float3ii,"ax",@progbits
	.align	128
        .global         _Z23simulateParticlesKernelP8Particle6float3ii
        .type           _Z23simulateParticlesKernelP8Particle6float3ii,@function
        .size           _Z23simulateParticlesKernelP8Particle6float3ii,(.L_x_5 - _Z23simulateParticlesKernelP8Particle6float3ii)
        .other          _Z23simulateParticlesKernelP8Particle6float3ii,@"STO_CUDA_ENTRY STV_DEFAULT"
_Z23simulateParticlesKernelP8Particle6float3ii:
.text._Z23simulateParticlesKernelP8Particle6float3ii:
[----:B------:R-:W-:Y:S01]  /*0000*/  LDC R1, c[0x0][0x37c] ;  /* 0x0000df00ff017b82 */ /* 0x000fe20000000800 */
[----:B------:R-:W0:Y:S07]  /*0010*/  S2R R0, SR_TID.X ;  /* 0x0000000000007919 */ /* 0x000e2e0000002100 */
[----:B------:R-:W0:Y:S01]  /*0020*/  S2UR UR4, SR_CTAID.X ;  /* 0x00000000000479c3 */ /* 0x000e220000002500 */
[----:B------:R-:W1:Y:S07]  /*0030*/  LDCU UR5, c[0x0][0x394] ;  /* 0x00007280ff0577ac */ /* 0x000e6e0008000800 */
[----:B------:R-:W0:Y:S02]  /*0040*/  LDC R5, c[0x0][0x360] ;  /* 0x0000d800ff057b82 */ /* 0x000e240000000800 */
[----:B0-----:R-:W-:-:S05]  /*0050*/  IMAD R5, R5, UR4, R0 ;  /* 0x0000000405057c24 */ /* 0x001fca000f8e0200 */
[----:B-1----:R-:W-:-:S13]  /*0060*/  ISETP.GT.AND P0, PT, R5, UR5, PT ;  /* 0x0000000505007c0c */ /* 0x002fda000bf04270 */
[----:B------:R-:W-:Y:S05]  /*0070*/  @P0 EXIT ;  /* 0x000000000000094d */ /* 0x000fea0003800000 */
[----:B------:R-:W0:Y:S08]  /*0080*/  LDC R10, c[0x0][0x398] ;  /* 0x0000e600ff0a7b82 */ /* 0x000e300000000800 */
[----:B------:R-:W1:Y:S01]  /*0090*/  LDC.64 R2, c[0x0][0x380] ;  /* 0x0000e000ff027b82 */ /* 0x000e620000000a00 */
[----:B0-----:R-:W-:-:S13]  /*00a0*/  ISETP.GE.AND P0, PT, R10, 0x1, PT ;  /* 0x000000010a00780c */ /* 0x001fda0003f06270 */
[----:B-1----:R-:W-:Y:S05]  /*00b0*/  @!P0 EXIT ;  /* 0x000000000000894d */ /* 0x002fea0003800000 */
[----:B------:R-:W0:Y:S01]  /*00c0*/  LDCU.64 UR4, c[0x0][0x358] ;  /* 0x00006b00ff0477ac */ /* 0x000e220008000a00 */
[C---:B------:R-:W-:Y:S01]  /*00d0*/  ISETP.GE.U32.AND P1, PT, R10.reuse, 0x4, PT ;  /* 0x000000040a00780c */ /* 0x040fe20003f26070 */
[----:B------:R-:W-:Y:S01]  /*00e0*/  IMAD.WIDE R2, R5, 0x18, R2 ;  /* 0x0000001805027825 */ /* 0x000fe200078e0202 */
[----:B------:R-:W-:-:S04]  /*00f0*/  LOP3.LUT R0, R10, 0x3, RZ, 0xc0, !PT ;  /* 0x000000030a007812 */ /* 0x000fc800078ec0ff */
[----:B------:R-:W-:Y:S01]  /*0100*/  ISETP.NE.AND P0, PT, R0, RZ, PT ;  /* 0x000000ff0000720c */ /* 0x000fe20003f05270 */
[----:B0-----:R0:W5:Y:S04]  /*0110*/  LDG.E R5, desc[UR4][R2.64+0xc] ;  /* 0x00000c0402057981 */ /* 0x001168000c1e1900 */
[----:B------:R0:W5:Y:S04]  /*0120*/  LDG.E R7, desc[UR4][R2.64+0x10] ;  /* 0x0000100402077981 */ /* 0x000168000c1e1900 */
[----:B------:R0:W5:Y:S04]  /*0130*/  LDG.E R9, desc[UR4][R2.64+0x14] ;  /* 0x0000140402097981 */ /* 0x000168000c1e1900 */
[----:B------:R0:W5:Y:S04]  /*0140*/  LDG.E R4, desc[UR4][R2.64] ;  /* 0x0000000402047981 */ /* 0x000168000c1e1900 */
[----:B------:R0:W5:Y:S04]  /*0150*/  LDG.E R6, desc[UR4][R2.64+0x4] ;  /* 0x0000040402067981 */ /* 0x000168000c1e1900 */
[----:B------:R0:W5:Y:S01]  /*0160*/  LDG.E R8, desc[UR4][R2.64+0x8] ;  /* 0x0000080402087981 */ /* 0x000162000c1e1900 */
[----:B------:R-:W-:Y:S05]  /*0170*/  @!P1 BRA `(.L_x_0) ;  /* 0x00000000007c9947 */ /* 0x000fea0003800000 */
[----:B------:R-:W-:Y:S01]  /*0180*/  LOP3.LUT R10, R10, 0x7ffffffc, RZ, 0xc0, !PT ;  /* 0x7ffffffc0a0a7812 */ /* 0x000fe200078ec0ff */
[----:B------:R-:W1:Y:S03]  /*0190*/  LDCU UR8, c[0x0][0x390] ;  /* 0x00007200ff0877ac */ /* 0x000e660008000800 */
[----:B------:R-:W-:Y:S01]  /*01a0*/  IADD3 R10, PT, PT, -R10, RZ, RZ ;  /* 0x000000ff0a0a7210 */ /* 0x000fe20007ffe1ff */
[----:B------:R-:W2:Y:S06]  /*01b0*/  LDCU.64 UR6, c[0x0][0x388] ;  /* 0x00007100ff0677ac */ /* 0x000eac0008000a00 */
.L_x_1:
[----:B--2--5:R-:W-:Y:S01]  /*01c0*/  FADD R5, R5, UR6 ;  /* 0x0000000605057e21 */ /* 0x024fe20008000000 */
[----:B------:R-:W-:Y:S01]  /*01d0*/  FADD R7, R7, UR7 ;  /* 0x0000000707077e21 */ /* 0x000fe20008000000 */
[----:B-1----:R-:W-:Y:S01]  /*01e0*/  FADD R9, R9, UR8 ;  /* 0x0000000809097e21 */ /* 0x002fe20008000000 */
[----:B------:R-:W-:Y:S01]  /*01f0*/  IADD3 R10, PT, PT, R10, 0x4, RZ ;  /* 0x000000040a0a7810 */ /* 0x000fe20007ffe0ff */
[----:B------:R-:W-:Y:S01]  /*0200*/  FADD R4, R5, R4 ;  /* 0x0000000405047221 */ /* 0x000fe20000000000 */
[----:B------:R-:W-:Y:S01]  /*0210*/  FADD R6, R7, R6 ;  /* 0x0000000607067221 */ /* 0x000fe20000000000 */
[----:B------:R-:W-:Y:S01]  /*0220*/  FADD R8, R9, R8 ;  /* 0x0000000809087221 */ /* 0x000fe20000000000 */
[----:B------:R-:W-:Y:S01]  /*0230*/  ISETP.NE.AND P1, PT, R10, RZ, PT ;  /* 0x000000ff0a00720c */ /* 0x000fe20003f25270 */
[----:B------:R-:W-:Y:S01]  /*0240*/  FADD R5, R5, UR6 ;  /* 0x0000000605057e21 */ /* 0x000fe20008000000 */
[----:B------:R-:W-:Y:S01]  /*0250*/  FADD R7, R7, UR7 ;  /* 0x0000000707077e21 */ /* 0x000fe20008000000 */
[----:B------:R-:W-:-:S02]  /*0260*/  FADD R9, R9, UR8 ;  /* 0x0000000809097e21 */ /* 0x000fc40008000000 */
[----:B------:R-:W-:Y:S01]  /*0270*/  FADD R4, R4, R5 ;  /* 0x0000000504047221 */ /* 0x000fe20000000000 */
[----:B------:R-:W-:Y:S01]  /*0280*/  FADD R6, R6, R7 ;  /* 0x0000000706067221 */ /* 0x000fe20000000000 */
[----:B------:R-:W-:Y:S01]  /*0290*/  FADD R8, R8, R9 ;  /* 0x0000000908087221 */ /* 0x000fe20000000000 */
[----:B------:R-:W-:Y:S01]  /*02a0*/  FADD R5, R5, UR6 ;  /* 0x0000000605057e21 */ /* 0x000fe20008000000 */
[----:B------:R-:W-:Y:S01]  /*02b0*/  FADD R7, R7, UR7 ;  /* 0x0000000707077e21 */ /* 0x000fe20008000000 */
[----:B------:R-:W-:Y:S02]  /*02c0*/  FADD R9, R9, UR8 ;  /* 0x0000000809097e21 */ /* 0x000fe40008000000 */
[----:B------:R-:W-:Y:S01]  /*02d0*/  FADD R4, R4, R5 ;  /* 0x0000000504047221 */ /* 0x000fe20000000000 */
[----:B------:R-:W-:Y:S01]  /*02e0*/  FADD R6, R6, R7 ;  /* 0x0000000706067221 */ /* 0x000fe20000000000 */
[----:B------:R-:W-:Y:S01]  /*02f0*/  FADD R8, R8, R9 ;  /* 0x0000000908087221 */ /* 0x000fe20000000000 */
[----:B------:R-:W-:Y:S01]  /*0300*/  FADD R5, R5, UR6 ;  /* 0x0000000605057e21 */ /* 0x000fe20008000000 */
[----:B------:R-:W-:Y:S01]  /*0310*/  FADD R7, R7, UR7 ;  /* 0x0000000707077e21 */ /* 0x000fe20008000000 */
[----:B------:R-:W-:-:S02]  /*0320*/  FADD R9, R9, UR8 ;  /* 0x0000000809097e21 */ /* 0x000fc40008000000 */
[----:B------:R-:W-:Y:S01]  /*0330*/  FADD R4, R4, R5 ;  /* 0x0000000504047221 */ /* 0x000fe20000000000 */
[----:B------:R-:W-:Y:S01]  /*0340*/  FADD R6, R6, R7 ;  /* 0x0000000706067221 */ /* 0x000fe20000000000 */
[----:B------:R-:W-:Y:S01]  /*0350*/  FADD R8, R8, R9 ;  /* 0x0000000908087221 */ /* 0x000fe20000000000 */
[----:B------:R-:W-:Y:S06]  /*0360*/  @P1 BRA `(.L_x_1) ;  /* 0xfffffffc00941947 */ /* 0x000fec000383ffff */
.L_x_0:
[----:B------:R-:W-:Y:S05]  /*0370*/  @!P0 BRA `(.L_x_2) ;  /* 0x0000000000308947 */ /* 0x000fea0003800000 */
[----:B------:R-:W-:Y:S01]  /*0380*/  IADD3 R0, PT, PT, -R0, RZ, RZ ;  /* 0x000000ff00007210 */ /* 0x000fe20007ffe1ff */
[----:B------:R-:W1:Y:S01]  /*0390*/  LDCU UR8, c[0x0][0x390] ;  /* 0x00007200ff0877ac */ /* 0x000e620008000800 */
[----:B------:R-:W2:Y:S05]  /*03a0*/  LDCU.64 UR6, c[0x0][0x388] ;  /* 0x00007100ff0677ac */ /* 0x000eaa0008000a00 */
.L_x_3:
[----:B------:R-:W-:Y:S01]  /*03b0*/  IADD3 R0, PT, PT, R0, 0x1, RZ ;  /* 0x0000000100007810 */ /* 0x000fe20007ffe0ff */
[----:B--2--5:R-:W-:Y:S01]  /*03c0*/  FADD R5, R5, UR6 ;  /* 0x0000000605057e21 */ /* 0x024fe20008000000 */
[----:B------:R-:W-:Y:S01]  /*03d0*/  FADD R7, R7, UR7 ;  /* 0x0000000707077e21 */ /* 0x000fe20008000000 */
[----:B-1----:R-:W-:Y:S01]  /*03e0*/  FADD R9, R9, UR8 ;  /* 0x0000000809097e21 */ /* 0x002fe20008000000 */
[----:B------:R-:W-:Y:S01]  /*03f0*/  ISETP.NE.AND P0, PT, R0, RZ, PT ;  /* 0x000000ff0000720c */ /* 0x000fe20003f05270 */
[----:B------:R-:W-:Y:S01]  /*0400*/  FADD R4, R5, R4 ;  /* 0x0000000405047221 */ /* 0x000fe20000000000 */
[----:B------:R-:W-:Y:S01]  /*0410*/  FADD R6, R7, R6 ;  /* 0x0000000607067221 */ /* 0x000fe20000000000 */
[----:B------:R-:W-:-:S10]  /*0420*/  FADD R8, R9, R8 ;  /* 0x0000000809087221 */ /* 0x000fd40000000000 */
[----:B------:R-:W-:Y:S05]  /*0430*/  @P0 BRA `(.L_x_3) ;  /* 0xfffffffc00dc0947 */ /* 0x000fea000383ffff */
.L_x_2:
[----:B-----5:R-:W-:Y:S04]  /*0440*/  STG.E desc[UR4][R2.64+0xc], R5 ;  /* 0x00000c0502007986 */ /* 0x020fe8000c101904 */
[----:B------:R-:W-:Y:S04]  /*0450*/  STG.E desc[UR4][R2.64+0x10], R7 ;  /* 0x0000100702007986 */ /* 0x000fe8000c101904 */
[----:B------:R-:W-:Y:S04]  /*0460*/  STG.E desc[UR4][R2.64+0x14], R9 ;  /* 0x0000140902007986 */ /* 0x000fe8000c101904 */
[----:B------:R-:W-:Y:S04]  /*0470*/  STG.E desc[UR4][R2.64], R4 ;  /* 0x0000000402007986 */ /* 0x000fe8000c101904 */
[----:B------:R-:W-:Y:S04]  /*0480*/  STG.E desc[UR4][R2.64+0x4], R6 ;  /* 0x0000040602007986 */ /* 0x000fe8000c101904 */
[----:B------:R-:W-:Y:S01]  /*0490*/  STG.E desc[UR4][R2.64+0x8], R8 ;  /* 0x0000080802007986 */ /* 0x000fe2000c101904 */
[----:B------:R-:W-:Y:S05]  /*04a0*/  EXIT ;  /* 0x000000000000794d */ /* 0x000fea0003800000 */
.L_x_4:
[----:B------:R-:W-:-:S00]  /*04b0*/  BRA `(.L_x_4) ;  /* 0xfffffffc00fc7947 */ /* 0x000fc0000383ffff */
[----:B------:R-:W-:-:S00]  /*04c0*/  NOP ;  /* 0x0000000000007918 */ /* 0x000fc00000000000 */
        /* <DEDUP_REMOVED lines=11> */
.L_x_5:


//--------------------- .nv.shared.reserved.0     --------------------------
	.section	.nv.shared.reserved.0,"aw",@nobits
	.weak		__nv_reservedSMEM_offset_0_alias
	.size		__nv_reservedSMEM_offset_0_alias, 0, 64
	.other		__nv_reservedSMEM_offset_0_alias,@"STO_CUDA_RESERVED_SHARED STV_DEFAULT"
__nv_reservedSMEM_offset_0_alias:
	.zero		0
	.zero		64


//--------------------- .nv.constant0._Z23simulateParticlesKernelP8Particle6float3ii --------------------------
	.section	.nv.constant0._Z23simulateParticlesKernelP8Particle6float3ii,"a",@progbits
	.sectionflags	@""
	.align	4
.nv.constant0._Z23simulateParticlesKernelP8Particle6float3ii:
	.zero		924


//--------------------- SYMBOLS --------------------------

	.type		.nv.reservedSmem.offset0,@object
	.size		.nv.reservedSmem.offset0,0x4
